//
// Generated by NVIDIA NVVM Compiler
//
// Compiler Build ID: CL-36424714
// Cuda compilation tools, release 13.0, V13.0.88
// Based on NVVM 20.0.0
//

.version 9.0
.target sm_100
.address_size 64

	// .globl	_Z15my_first_kernelIfEvPT_

.visible .entry _Z15my_first_kernelIfEvPT_(
	.param .u64 .ptr .align 1 _Z15my_first_kernelIfEvPT__param_0
)
{
	.reg .b32 	%r<5>;
	.reg .b32 	%f<2>;
	.reg .b64 	%rd<5>;

	ld.param.u64 	%rd1, [_Z15my_first_kernelIfEvPT__param_0];
	cvta.to.global.u64 	%rd2, %rd1;
	mov.u32 	%r1, %tid.x;
	mov.u32 	%r2, %ntid.x;
	mov.u32 	%r3, %ctaid.x;
	mad.lo.s32 	%r4, %r2, %r3, %r1;
	cvt.rn.f32.u32 	%f1, %r1;
	mul.wide.s32 	%rd3, %r4, 4;
	add.s64 	%rd4, %rd2, %rd3;
	st.global.f32 	[%rd4], %f1;
	ret;

}
	// .globl	_Z15my_first_kernelIiEvPT_
.visible .entry _Z15my_first_kernelIiEvPT_(
	.param .u64 .ptr .align 1 _Z15my_first_kernelIiEvPT__param_0
)
{
	.reg .b32 	%r<5>;
	.reg .b64 	%rd<5>;

	ld.param.u64 	%rd1, [_Z15my_first_kernelIiEvPT__param_0];
	cvta.to.global.u64 	%rd2, %rd1;
	mov.u32 	%r1, %tid.x;
	mov.u32 	%r2, %ntid.x;
	mov.u32 	%r3, %ctaid.x;
	mad.lo.s32 	%r4, %r2, %r3, %r1;
	mul.wide.s32 	%rd3, %r4, 4;
	add.s64 	%rd4, %rd2, %rd3;
	st.global.u32 	[%rd4], %r1;
	ret;

}


// ===== COMPILED SASS (sm_100) =====

	.target	sm_100

	.elftype	@"ET_EXEC"


//--------------------- .note.nv.tkinfo           --------------------------
	.section	.note.nv.tkinfo,"",@"SHT_NOTE"
	.sectionflags	@"SHF_NOTE_NV_TKINFO"
	.tkinfo
        /*0018*/ 	.word	0x00000002
        /*0030*/ 	.string	""
        /*0030*/ 	.string	"ptxas"
        /*0030*/ 	.string	"Cuda compilation tools, release 13.0, V13.0.88"
        /*0030*/ 	.string	"Build cuda_13.0.r13.0/compiler.36424714_0"
        /*0030*/ 	.string	"-arch sm_100 -m 64 "



//--------------------- .note.nv.cuinfo           --------------------------
	.section	.note.nv.cuinfo,"",@"SHT_NOTE"
	.sectionflags	@"SHF_NOTE_NV_CUINFO"
        /*0018*/ 	.short	0x0002
        /*001a*/ 	.short	0x0064
        /*001c*/ 	.short	0x0082
	.zero		2


//--------------------- .nv.info                  --------------------------
	.section	.nv.info,"",@"SHT_CUDA_INFO"
	.align	4


	//----- nvinfo : EIATTR_REGCOUNT
	.align		4
        /*0000*/ 	.byte	0x04, 0x2f
        /*0002*/ 	.short	(.L_1 - .L_0)
	.align		4
.L_0:
        /*0004*/ 	.word	index@(_Z15my_first_kernelIfEvPT_)
        /*0008*/ 	.word	0x0000000a


	//----- nvinfo : EIATTR_FRAME_SIZE
	.align		4
.L_1:
        /*000c*/ 	.byte	0x04, 0x11
        /*000e*/ 	.short	(.L_3 - .L_2)
	.align		4
.L_2:
        /*0010*/ 	.word	index@(_Z15my_first_kernelIfEvPT_)
        /*0014*/ 	.word	0x00000000


	//----- nvinfo : EIATTR_REGCOUNT
	.align		4
.L_3:
        /*0018*/ 	.byte	0x04, 0x2f
        /*001a*/ 	.short	(.L_5 - .L_4)
	.align		4
.L_4:
        /*001c*/ 	.word	index@(_Z15my_first_kernelIiEvPT_)
        /*0020*/ 	.word	0x0000000a


	//----- nvinfo : EIATTR_FRAME_SIZE
	.align		4
.L_5:
        /*0024*/ 	.byte	0x04, 0x11
        /*0026*/ 	.short	(.L_7 - .L_6)
	.align		4
.L_6:
        /*0028*/ 	.word	index@(_Z15my_first_kernelIiEvPT_)
        /*002c*/ 	.word	0x00000000


	//----- nvinfo : EIATTR_MIN_STACK_SIZE
	.align		4
.L_7:
        /*0030*/ 	.byte	0x04, 0x12
        /*0032*/ 	.short	(.L_9 - .L_8)
	.align		4
.L_8:
        /*0034*/ 	.word	index@(_Z15my_first_kernelIiEvPT_)
        /*0038*/ 	.word	0x00000000


	//----- nvinfo : EIATTR_MIN_STACK_SIZE
	.align		4
.L_9:
        /*003c*/ 	.byte	0x04, 0x12
        /*003e*/ 	.short	(.L_11 - .L_10)
	.align		4
.L_10:
        /*0040*/ 	.word	index@(_Z15my_first_kernelIfEvPT_)
        /*0044*/ 	.word	0x00000000
.L_11:


//--------------------- .nv.compat                --------------------------
	.section	.nv.compat,"",@"SHT_CUDA_COMPAT_INFO"
	.align	4
        /*0000*/ 	.byte	0x02, 0x09, 0x00, 0x00, 0x02, 0x02, 0x01, 0x00, 0x02, 0x05, 0x05, 0x00, 0x03, 0x07, 0x01, 0x01
        /*0010*/ 	.byte	0x02, 0x03, 0x00, 0x00, 0x02, 0x06, 0x01, 0x00, 0x04, 0x0b, 0x08, 0x00, 0x09, 0x00, 0x00, 0x00
        /*0020*/ 	.byte	0x00, 0x00, 0x00, 0x00


//--------------------- .nv.info._Z15my_first_kernelIiEvPT_ --------------------------
	.section	.nv.info._Z15my_first_kernelIiEvPT_,"",@"SHT_CUDA_INFO"
	.sectionflags	@""
	.align	4


	//----- nvinfo : EIATTR_CUDA_API_VERSION
	.align		4
        /*0000*/ 	.byte	0x04, 0x37
        /*0002*/ 	.short	(.L_13 - .L_12)
.L_12:
        /*0004*/ 	.word	0x00000082


	//----- nvinfo : EIATTR_KPARAM_INFO
	.align		4
.L_13:
        /*0008*/ 	.byte	0x04, 0x17
        /*000a*/ 	.short	(.L_15 - .L_14)
.L_14:
        /*000c*/ 	.word	0x00000000
        /*0010*/ 	.short	0x0000
        /*0012*/ 	.short	0x0000
        /*0014*/ 	.byte	0x00, 0xf5, 0x21, 0x00


	//----- nvinfo : EIATTR_SPARSE_MMA_MASK
	.align		4
.L_15:
        /*0018*/ 	.byte	0x03, 0x50
        /*001a*/ 	.short	0x0000


	//----- nvinfo : EIATTR_MAXREG_COUNT
	.align		4
        /*001c*/ 	.byte	0x03, 0x1b
        /*001e*/ 	.short	0x00ff


	//----- nvinfo : EIATTR_MERCURY_ISA_VERSION
	.align		4
        /*0020*/ 	.byte	0x03, 0x5f
        /*0022*/ 	.short	0x0101


	//----- nvinfo : EIATTR_VRC_CTA_INIT_COUNT
	.align		4
        /*0024*/ 	.byte	0x02, 0x4a
	.zero		1
	.zero		1


	//----- nvinfo : EIATTR_EXIT_INSTR_OFFSETS
	.align		4
        /*0028*/ 	.byte	0x04, 0x1c
        /*002a*/ 	.short	(.L_17 - .L_16)


	//   ....[0]....
.L_16:
        /*002c*/ 	.word	0x00000090


	//----- nvinfo : EIATTR_CBANK_PARAM_SIZE
	.align		4
.L_17:
        /*0030*/ 	.byte	0x03, 0x19
        /*0032*/ 	.short	0x0008


	//----- nvinfo : EIATTR_PARAM_CBANK
	.align		4
        /*0034*/ 	.byte	0x04, 0x0a
        /*0036*/ 	.short	(.L_19 - .L_18)
	.align		4
.L_18:
        /*0038*/ 	.word	index@(.nv.constant0._Z15my_first_kernelIiEvPT_)
        /*003c*/ 	.short	0x0380
        /*003e*/ 	.short	0x0008


	//----- nvinfo : EIATTR_SW_WAR
	.align		4
.L_19:
        /*0040*/ 	.byte	0x04, 0x36
        /*0042*/ 	.short	(.L_21 - .L_20)
.L_20:
        /*0044*/ 	.word	0x00000008
.L_21:


//--------------------- .nv.info._Z15my_first_kernelIfEvPT_ --------------------------
	.section	.nv.info._Z15my_first_kernelIfEvPT_,"",@"SHT_CUDA_INFO"
	.sectionflags	@""
	.align	4


	//----- nvinfo : EIATTR_CUDA_API_VERSION
	.align		4
        /*0000*/ 	.byte	0x04, 0x37
        /*0002*/ 	.short	(.L_23 - .L_22)
.L_22:
        /*0004*/ 	.word	0x00000082


	//----- nvinfo : EIATTR_KPARAM_INFO
	.align		4
.L_23:
        /*0008*/ 	.byte	0x04, 0x17
        /*000a*/ 	.short	(.L_25 - .L_24)
.L_24:
        /*000c*/ 	.word	0x00000000
        /*0010*/ 	.short	0x0000
        /*0012*/ 	.short	0x0000
        /*0014*/ 	.byte	0x00, 0xf5, 0x21, 0x00


	//----- nvinfo : EIATTR_SPARSE_MMA_MASK
	.align		4
.L_25:
        /*0018*/ 	.byte	0x03, 0x50
        /*001a*/ 	.short	0x0000


	//----- nvinfo : EIATTR_MAXREG_COUNT
	.align		4
        /*001c*/ 	.byte	0x03, 0x1b
        /*001e*/ 	.short	0x00ff


	//----- nvinfo : EIATTR_MERCURY_ISA_VERSION
	.align		4
        /*0020*/ 	.byte	0x03, 0x5f
        /*0022*/ 	.short	0x0101


	//----- nvinfo : EIATTR_VRC_CTA_INIT_COUNT
	.align		4
        /*0024*/ 	.byte	0x02, 0x4a
	.zero		1
	.zero		1


	//----- nvinfo : EIATTR_EXIT_INSTR_OFFSETS
	.align		4
        /*0028*/ 	.byte	0x04, 0x1c
        /*002a*/ 	.short	(.L_27 - .L_26)


	//   ....[0]....
.L_26:
        /*002c*/ 	.word	0x000000a0


	//----- nvinfo : EIATTR_CBANK_PARAM_SIZE
	.align		4
.L_27:
        /*0030*/ 	.byte	0x03, 0x19
        /*0032*/ 	.short	0x0008


	//----- nvinfo : EIATTR_PARAM_CBANK
	.align		4
        /*0034*/ 	.byte	0x04, 0x0a
        /*0036*/ 	.short	(.L_29 - .L_28)
	.align		4
.L_28:
        /*0038*/ 	.word	index@(.nv.constant0._Z15my_first_kernelIfEvPT_)
        /*003c*/ 	.short	0x0380
        /*003e*/ 	.short	0x0008


	//----- nvinfo : EIATTR_SW_WAR
	.align		4
.L_29:
        /*0040*/ 	.byte	0x04, 0x36
        /*0042*/ 	.short	(.L_31 - .L_30)
.L_30:
        /*0044*/ 	.word	0x00000008
.L_31:


//--------------------- .nv.callgraph             --------------------------
	.section	.nv.callgraph,"",@"SHT_CUDA_CALLGRAPH"
	.align	4
	.sectionentsize	8
	.align		4
        /*0000*/ 	.word	0x00000000
	.align		4
        /*0004*/ 	.word	0xffffffff
	.align		4
        /*0008*/ 	.word	0x00000000
	.align		4
        /*000c*/ 	.word	0xfffffffe
	.align		4
        /*0010*/ 	.word	0x00000000
	.align		4
        /*0014*/ 	.word	0xfffffffd
	.align		4
        /*0018*/ 	.word	0x00000000
	.align		4
        /*001c*/ 	.word	0xfffffffc


//--------------------- .text._Z15my_first_kernelIiEvPT_ --------------------------
	.section	.text._Z15my_first_kernelIiEvPT_,"ax",@progbits
	.align	128
        .global         _Z15my_first_kernelIiEvPT_
        .type           _Z15my_first_kernelIiEvPT_,@function
        .size           _Z15my_first_kernelIiEvPT_,(.L_x_2 - _Z15my_first_kernelIiEvPT_)
        .other          _Z15my_first_kernelIiEvPT_,@"STO_CUDA_ENTRY STV_DEFAULT"
_Z15my_first_kernelIiEvPT_:
.text._Z15my_first_kernelIiEvPT_:
[----:B------:R-:W-:Y:S01]  /*0000*/  LDC R1, c[0x0][0x37c] ;  /* 0x0000df00ff017b82 */ /* 0x000fe20000000800 */
[----:B------:R-:W0:Y:S07]  /*0010*/  S2R R7, SR_TID.X ;  /* 0x0000000000077919 */ /* 0x000e2e0000002100 */
[----:B------:R-:W1:Y:S01]  /*0020*/  LDC.64 R2, c[0x0][0x380] ;  /* 0x0000e000ff027b82 */ /* 0x000e620000000a00 */
[----:B------:R-:W0:Y:S01]  /*0030*/  LDCU UR6, c[0x0][0x360] ;  /* 0x00006c00ff0677ac */ /* 0x000e220008000800 */
[----:B------:R-:W0:Y:S01]  /*0040*/  S2R R0, SR_CTAID.X ;  /* 0x0000000000007919 */ /* 0x000e220000002500 */
[----:B------:R-:W2:Y:S01]  /*0050*/  LDCU.64 UR4, c[0x0][0x358] ;  /* 0x00006b00ff0477ac */ /* 0x000ea20008000a00 */
[----:B0-----:R-:W-:-:S04]  /*0060*/  IMAD R5, R0, UR6, R7 ;  /* 0x0000000600057c24 */ /* 0x001fc8000f8e0207 */
[----:B-1----:R-:W-:-:S05]  /*0070*/  IMAD.WIDE R2, R5, 0x4, R2 ;  /* 0x0000000405027825 */ /* 0x002fca00078e0202 */
[----:B--2---:R-:W-:Y:S01]  /*0080*/  STG.E desc[UR4][R2.64], R7 ;  /* 0x0000000702007986 */ /* 0x004fe2000c101904 */
[----:B------:R-:W-:Y:S05]  /*0090*/  EXIT ;  /* 0x000000000000794d */ /* 0x000fea0003800000 */
.L_x_0:
[----:B------:R-:W-:-:S00]  /*00a0*/  BRA `(.L_x_0) ;  /* 0xfffffffc00fc7947 */ /* 0x000fc0000383ffff */
[----:B------:R-:W-:-:S00]  /*00b0*/  NOP ;  /* 0x0000000000007918 */ /* 0x000fc00000000000 */
        /* <DEDUP_REMOVED lines=12> */
.L_x_2:


//--------------------- .text._Z15my_first_kernelIfEvPT_ --------------------------
	.section	.text._Z15my_first_kernelIfEvPT_,"ax",@progbits
	.align	128
        .global         _Z15my_first_kernelIfEvPT_
        .type           _Z15my_first_kernelIfEvPT_,@function
        .size           _Z15my_first_kernelIfEvPT_,(.L_x_3 - _Z15my_first_kernelIfEvPT_)
        .other          _Z15my_first_kernelIfEvPT_,@"STO_CUDA_ENTRY STV_DEFAULT"
_Z15my_first_kernelIfEvPT_:
.text._Z15my_first_kernelIfEvPT_:
[----:B------:R-:W-:Y:S01]  /*0000*/  LDC R1, c[0x0][0x37c] ;  /* 0x0000df00ff017b82 */ /* 0x000fe20000000800 */
[----:B------:R-:W0:Y:S07]  /*0010*/  S2R R7, SR_TID.X ;  /* 0x0000000000077919 */ /* 0x000e2e0000002100 */
[----:B------:R-:W1:Y:S01]  /*0020*/  LDC.64 R2, c[0x0][0x380] ;  /* 0x0000e000ff027b82 */ /* 0x000e620000000a00 */
[----:B------:R-:W0:Y:S01]  /*0030*/  LDCU UR6, c[0x0][0x360] ;  /* 0x00006c00ff0677ac */ /* 0x000e220008000800 */
[----:B------:R-:W0:Y:S01]  /*0040*/  S2R R0, SR_CTAID.X ;  /* 0x0000000000007919 */ /* 0x000e220000002500 */
[----:B------:R-:W2:Y:S01]  /*0050*/  LDCU.64 UR4, c[0x0][0x358] ;  /* 0x00006b00ff0477ac */ /* 0x000ea20008000a00 */
[----:B0-----:R-:W-:Y:S01]  /*0060*/  IMAD R5, R0, UR6, R7 ;  /* 0x0000000600057c24 */ /* 0x001fe2000f8e0207 */
[----:B------:R-:W-:-:S03]  /*0070*/  I2FP.F32.U32 R7, R7 ;  /* 0x0000000700077245 */ /* 0x000fc60000201000 */
[----:B-1----:R-:W-:-:S05]  /*0080*/  IMAD.WIDE R2, R5, 0x4, R2 ;  /* 0x0000000405027825 */ /* 0x002fca00078e0202 */
[----:B--2---:R-:W-:Y:S01]  /*0090*/  STG.E desc[UR4][R2.64], R7 ;  /* 0x0000000702007986 */ /* 0x004fe2000c101904 */
[----:B------:R-:W-:Y:S05]  /*00a0*/  EXIT ;  /* 0x000000000000794d */ /* 0x000fea0003800000 */
.L_x_1:
        /* <DEDUP_REMOVED lines=13> */
.L_x_3:


//--------------------- .nv.shared.reserved.0     --------------------------
	.section	.nv.shared.reserved.0,"aw",@nobits
	.weak		__nv_reservedSMEM_offset_0_alias
	.size		__nv_reservedSMEM_offset_0_alias, 0, 64
	.other		__nv_reservedSMEM_offset_0_alias,@"STO_CUDA_RESERVED_SHARED STV_DEFAULT"
__nv_reservedSMEM_offset_0_alias:
	.zero		0
	.zero		64


//--------------------- .nv.constant0._Z15my_first_kernelIiEvPT_ --------------------------
	.section	.nv.constant0._Z15my_first_kernelIiEvPT_,"a",@progbits
	.sectionflags	@""
	.align	4
.nv.constant0._Z15my_first_kernelIiEvPT_:
	.zero		904


//--------------------- .nv.constant0._Z15my_first_kernelIfEvPT_ --------------------------
	.section	.nv.constant0._Z15my_first_kernelIfEvPT_,"a",@progbits
	.sectionflags	@""
	.align	4
.nv.constant0._Z15my_first_kernelIfEvPT_:
	.zero		904


//--------------------- SYMBOLS --------------------------

	.type		.nv.reservedSmem.offset0,@object
	.size		.nv.reservedSmem.offset0,0x4
